//
// Generated by NVIDIA NVVM Compiler
//
// Compiler Build ID: CL-36424714
// Cuda compilation tools, release 13.0, V13.0.88
// Based on NVVM 20.0.0
//

.version 9.0
.target sm_100
.address_size 64

	// .globl	_Z10cuda_hellov
.extern .func  (.param .b32 func_retval0) vprintf
(
	.param .b64 vprintf_param_0,
	.param .b64 vprintf_param_1
)
;
.global .align 1 .b8 $str[15] = {72, 101, 108, 108, 111, 44, 32, 87, 111, 114, 108, 100, 33, 10};

.visible .entry _Z10cuda_hellov()
{
	.reg .b32 	%r<3>;
	.reg .b64 	%rd<3>;

	mov.u64 	%rd1, $str;
	cvta.global.u64 	%rd2, %rd1;
	{ // callseq 0, 0
	.param .b64 param0;
	st.param.b64 	[param0], %rd2;
	.param .b64 param1;
	st.param.b64 	[param1], 0;
	.param .b32 retval0;
	call.uni (retval0), 
	vprintf, 
	(
	param0, 
	param1
	);
	ld.param.b32 	%r1, [retval0];
	} // callseq 0
	ret;

}


// ===== COMPILED SASS (sm_100) =====

	.target	sm_100

	.elftype	@"ET_EXEC"


//--------------------- .note.nv.tkinfo           --------------------------
	.section	.note.nv.tkinfo,"",@"SHT_NOTE"
	.sectionflags	@"SHF_NOTE_NV_TKINFO"
	.tkinfo
        /*0018*/ 	.word	0x00000002
        /*0030*/ 	.string	""
        /*0030*/ 	.string	"ptxas"
        /*0030*/ 	.string	"Cuda compilation tools, release 13.0, V13.0.88"
        /*0030*/ 	.string	"Build cuda_13.0.r13.0/compiler.36424714_0"
        /*0030*/ 	.string	"-arch sm_100 -m 64 "



//--------------------- .note.nv.cuinfo           --------------------------
	.section	.note.nv.cuinfo,"",@"SHT_NOTE"
	.sectionflags	@"SHF_NOTE_NV_CUINFO"
        /*0018*/ 	.short	0x0002
        /*001a*/ 	.short	0x0064
        /*001c*/ 	.short	0x0082
	.zero		2


//--------------------- .nv.info                  --------------------------
	.section	.nv.info,"",@"SHT_CUDA_INFO"
	.align	4


	//----- nvinfo : EIATTR_REGCOUNT
	.align		4
        /*0000*/ 	.byte	0x04, 0x2f
        /*0002*/ 	.short	(.L_2 - .L_1)
	.align		4
.L_1:
        /*0004*/ 	.word	index@(_Z10cuda_hellov)
        /*0008*/ 	.word	0x00000018


	//----- nvinfo : EIATTR_FRAME_SIZE
	.align		4
.L_2:
        /*000c*/ 	.byte	0x04, 0x11
        /*000e*/ 	.short	(.L_4 - .L_3)
	.align		4
.L_3:
        /*0010*/ 	.word	index@(_Z10cuda_hellov)
        /*0014*/ 	.word	0x00000000


	//----- nvinfo : EIATTR_MIN_STACK_SIZE
	.align		4
.L_4:
        /*0018*/ 	.byte	0x04, 0x12
        /*001a*/ 	.short	(.L_6 - .L_5)
	.align		4
.L_5:
        /*001c*/ 	.word	index@(_Z10cuda_hellov)
        /*0020*/ 	.word	0x00000000
.L_6:


//--------------------- .nv.compat                --------------------------
	.section	.nv.compat,"",@"SHT_CUDA_COMPAT_INFO"
	.align	4
        /*0000*/ 	.byte	0x02, 0x09, 0x00, 0x00, 0x02, 0x02, 0x01, 0x00, 0x02, 0x05, 0x05, 0x00, 0x03, 0x07, 0x01, 0x01
        /*0010*/ 	.byte	0x02, 0x03, 0x00, 0x00, 0x02, 0x06, 0x01, 0x00, 0x04, 0x0b, 0x08, 0x00, 0x09, 0x00, 0x00, 0x00
        /*0020*/ 	.byte	0x00, 0x00, 0x00, 0x00


//--------------------- .nv.info._Z10cuda_hellov  --------------------------
	.section	.nv.info._Z10cuda_hellov,"",@"SHT_CUDA_INFO"
	.sectionflags	@""
	.align	4


	//----- nvinfo : EIATTR_CUDA_API_VERSION
	.align		4
        /*0000*/ 	.byte	0x04, 0x37
        /*0002*/ 	.short	(.L_8 - .L_7)
.L_7:
        /*0004*/ 	.word	0x00000082


	//----- nvinfo : EIATTR_SPARSE_MMA_MASK
	.align		4
.L_8:
        /*0008*/ 	.byte	0x03, 0x50
        /*000a*/ 	.short	0x0000


	//----- nvinfo : EIATTR_MAXREG_COUNT
	.align		4
        /*000c*/ 	.byte	0x03, 0x1b
        /*000e*/ 	.short	0x00ff


	//----- nvinfo : EIATTR_EXTERNS
	.align		4
        /*0010*/ 	.byte	0x04, 0x0f
        /*0012*/ 	.short	(.L_10 - .L_9)


	//   ....[0]....
	.align		4
.L_9:
        /*0014*/ 	.word	index@(vprintf)


	//----- nvinfo : EIATTR_MERCURY_ISA_VERSION
	.align		4
.L_10:
        /*0018*/ 	.byte	0x03, 0x5f
        /*001a*/ 	.short	0x0101


	//----- nvinfo : EIATTR_VRC_CTA_INIT_COUNT
	.align		4
        /*001c*/ 	.byte	0x02, 0x4a
	.zero		1
	.zero		1


	//----- nvinfo : EIATTR_SYSCALL_OFFSETS
	.align		4
        /*0020*/ 	.byte	0x04, 0x46
        /*0022*/ 	.short	(.L_12 - .L_11)


	//   ....[0]....
.L_11:
        /*0024*/ 	.word	0x00000080


	//----- nvinfo : EIATTR_EXIT_INSTR_OFFSETS
	.align		4
.L_12:
        /*0028*/ 	.byte	0x04, 0x1c
        /*002a*/ 	.short	(.L_14 - .L_13)


	//   ....[0]....
.L_13:
        /*002c*/ 	.word	0x00000090


	//----- nvinfo : EIATTR_SW_WAR
	.align		4
.L_14:
        /*0030*/ 	.byte	0x04, 0x36
        /*0032*/ 	.short	(.L_16 - .L_15)
.L_15:
        /*0034*/ 	.word	0x00000008
.L_16:


//--------------------- .nv.callgraph             --------------------------
	.section	.nv.callgraph,"",@"SHT_CUDA_CALLGRAPH"
	.align	4
	.sectionentsize	8
	.align		4
        /*0000*/ 	.word	0x00000000
	.align		4
        /*0004*/ 	.word	0xffffffff
	.align		4
        /*0008*/ 	.word	index@(_Z10cuda_hellov)
	.align		4
        /*000c*/ 	.word	index@(vprintf)
	.align		4
        /*0010*/ 	.word	0x00000000
	.align		4
        /*0014*/ 	.word	0xfffffffe
	.align		4
        /*0018*/ 	.word	0x00000000
	.align		4
        /*001c*/ 	.word	0xfffffffd
	.align		4
        /*0020*/ 	.word	0x00000000
	.align		4
        /*0024*/ 	.word	0xfffffffc


//--------------------- .nv.constant4             --------------------------
	.section	.nv.constant4,"a",@progbits
	.align	8
	.align		8
.nv.constant4:
        /*0000*/ 	.dword	vprintf
	.align		8
        /*0008*/ 	.dword	$str


//--------------------- .text._Z10cuda_hellov     --------------------------
	.section	.text._Z10cuda_hellov,"ax",@progbits
	.align	128
        .global         _Z10cuda_hellov
        .type           _Z10cuda_hellov,@function
        .size           _Z10cuda_hellov,(.L_x_2 - _Z10cuda_hellov)
        .other          _Z10cuda_hellov,@"STO_CUDA_ENTRY STV_DEFAULT"
_Z10cuda_hellov:
.text._Z10cuda_hellov:
[----:B------:R-:W0:Y:S01]  /*0000*/  LDC R1, c[0x0][0x37c] ;  /* 0x0000df00ff017b82 */ /* 0x000e220000000800 */
[----:B------:R-:W-:Y:S01]  /*0010*/  MOV R0, 0x0 ;  /* 0x0000000000007802 */ /* 0x000fe20000000f00 */
[----:B------:R-:W1:Y:S01]  /*0020*/  LDCU.64 UR4, c[0x4][0x8] ;  /* 0x01000100ff0477ac */ /* 0x000e620008000a00 */
[----:B------:R-:W-:-:S05]  /*0030*/  CS2R R6, SRZ ;  /* 0x0000000000067805 */ /* 0x000fca000001ff00 */
[----:B------:R2:W3:Y:S01]  /*0040*/  LDC.64 R2, c[0x4][R0] ;  /* 0x0100000000027b82 */ /* 0x0004e20000000a00 */
[----:B-1----:R-:W-:Y:S02]  /*0050*/  IMAD.U32 R4, RZ, RZ, UR4 ;  /* 0x00000004ff047e24 */ /* 0x002fe4000f8e00ff */
[----:B--2---:R-:W-:-:S07]  /*0060*/  IMAD.U32 R5, RZ, RZ, UR5 ;  /* 0x00000005ff057e24 */ /* 0x004fce000f8e00ff */
[----:B------:R-:W-:-:S07]  /*0070*/  LEPC R20, `(.L_x_0) ;  /* 0x000000001014794e */ /* 0x000fce0000000000 */
[----:B0--3--:R-:W-:Y:S05]  /*0080*/  CALL.ABS.NOINC R2 ;  /* 0x0000000002007343 */ /* 0x009fea0003c00000 */
.L_x_0:
[----:B------:R-:W-:Y:S05]  /*0090*/  EXIT ;  /* 0x000000000000794d */ /* 0x000fea0003800000 */
.L_x_1:
[----:B------:R-:W-:-:S00]  /*00a0*/  BRA `(.L_x_1) ;  /* 0xfffffffc00fc7947 */ /* 0x000fc0000383ffff */
[----:B------:R-:W-:-:S00]  /*00b0*/  NOP ;  /* 0x0000000000007918 */ /* 0x000fc00000000000 */
        /* <DEDUP_REMOVED lines=12> */
.L_x_2:


//--------------------- .nv.global.init           --------------------------
	.section	.nv.global.init,"aw",@progbits
.nv.global.init:
	.type		$str,@object
	.size		$str,(.L_0 - $str)
$str:
        /*0000*/ 	.byte	0x48, 0x65, 0x6c, 0x6c, 0x6f, 0x2c, 0x20, 0x57, 0x6f, 0x72, 0x6c, 0x64, 0x21, 0x0a, 0x00
.L_0:


//--------------------- .nv.shared.reserved.0     --------------------------
	.section	.nv.shared.reserved.0,"aw",@nobits
	.weak		__nv_reservedSMEM_offset_0_alias
	.size		__nv_reservedSMEM_offset_0_alias, 0, 64
	.other		__nv_reservedSMEM_offset_0_alias,@"STO_CUDA_RESERVED_SHARED STV_DEFAULT"
__nv_reservedSMEM_offset_0_alias:
	.zero		0
	.zero		64


//--------------------- .nv.constant0._Z10cuda_hellov --------------------------
	.section	.nv.constant0._Z10cuda_hellov,"a",@progbits
	.sectionflags	@""
	.align	4
.nv.constant0._Z10cuda_hellov:
	.zero		896


//--------------------- SYMBOLS --------------------------

	.type		.nv.reservedSmem.offset0,@object
	.size		.nv.reservedSmem.offset0,0x4
	.type		vprintf,@function
